//
// Generated by NVIDIA NVVM Compiler
//
// Compiler Build ID: CL-36424714
// Cuda compilation tools, release 13.0, V13.0.88
// Based on NVVM 20.0.0
//

.version 9.0
.target sm_100
.address_size 64

	// .globl	_Z6MatAddPA2_iS0_S0_

.visible .entry _Z6MatAddPA2_iS0_S0_(
	.param .u64 .ptr .align 1 _Z6MatAddPA2_iS0_S0__param_0,
	.param .u64 .ptr .align 1 _Z6MatAddPA2_iS0_S0__param_1,
	.param .u64 .ptr .align 1 _Z6MatAddPA2_iS0_S0__param_2
)
{
	.reg .b32 	%r<6>;
	.reg .b64 	%rd<15>;

	ld.param.u64 	%rd1, [_Z6MatAddPA2_iS0_S0__param_0];
	ld.param.u64 	%rd2, [_Z6MatAddPA2_iS0_S0__param_1];
	ld.param.u64 	%rd3, [_Z6MatAddPA2_iS0_S0__param_2];
	cvta.to.global.u64 	%rd4, %rd3;
	cvta.to.global.u64 	%rd5, %rd2;
	cvta.to.global.u64 	%rd6, %rd1;
	mov.u32 	%r1, %tid.x;
	mov.u32 	%r2, %tid.y;
	mul.wide.u32 	%rd7, %r1, 8;
	add.s64 	%rd8, %rd6, %rd7;
	mul.wide.u32 	%rd9, %r2, 4;
	add.s64 	%rd10, %rd8, %rd9;
	ld.global.u32 	%r3, [%rd10];
	add.s64 	%rd11, %rd5, %rd7;
	add.s64 	%rd12, %rd11, %rd9;
	ld.global.u32 	%r4, [%rd12];
	add.s32 	%r5, %r4, %r3;
	add.s64 	%rd13, %rd4, %rd7;
	add.s64 	%rd14, %rd13, %rd9;
	st.global.u32 	[%rd14], %r5;
	ret;

}
	// .globl	_Z7MatMultPA2_dS0_S0_i
.visible .entry _Z7MatMultPA2_dS0_S0_i(
	.param .u64 .ptr .align 1 _Z7MatMultPA2_dS0_S0_i_param_0,
	.param .u64 .ptr .align 1 _Z7MatMultPA2_dS0_S0_i_param_1,
	.param .u64 .ptr .align 1 _Z7MatMultPA2_dS0_S0_i_param_2,
	.param .u32 _Z7MatMultPA2_dS0_S0_i_param_3
)
{
	.reg .pred 	%p<10>;
	.reg .b32 	%r<25>;
	.reg .b64 	%rd<49>;
	.reg .b64 	%fd<112>;

	ld.param.u64 	%rd17, [_Z7MatMultPA2_dS0_S0_i_param_0];
	ld.param.u64 	%rd18, [_Z7MatMultPA2_dS0_S0_i_param_1];
	ld.param.u64 	%rd19, [_Z7MatMultPA2_dS0_S0_i_param_2];
	ld.param.u32 	%r18, [_Z7MatMultPA2_dS0_S0_i_param_3];
	mov.u32 	%r1, %tid.x;
	mov.u32 	%r2, %tid.y;
	setp.lt.s32 	%p1, %r18, 1;
	mov.f64 	%fd111, 0d0000000000000000;
	@%p1 bra 	$L__BB1_13;
	cvta.to.global.u64 	%rd1, %rd17;
	cvta.to.global.u64 	%rd2, %rd18;
	and.b32  	%r3, %r18, 15;
	setp.lt.u32 	%p2, %r18, 16;
	mov.b32 	%r22, 0;
	mov.f64 	%fd111, 0d0000000000000000;
	@%p2 bra 	$L__BB1_4;
	and.b32  	%r22, %r18, 2147483632;
	neg.s32 	%r20, %r22;
	mul.wide.u32 	%rd20, %r1, 16;
	add.s64 	%rd21, %rd20, %rd1;
	add.s64 	%rd46, %rd21, 64;
	mul.wide.u32 	%rd22, %r2, 8;
	add.s64 	%rd23, %rd22, %rd2;
	add.s64 	%rd45, %rd23, 128;
	mov.f64 	%fd111, 0d0000000000000000;
$L__BB1_3:
	.pragma "nounroll";
	ld.global.f64 	%fd18, [%rd46+-64];
	ld.global.f64 	%fd19, [%rd45+-128];
	fma.rn.f64 	%fd20, %fd18, %fd19, %fd111;
	ld.global.f64 	%fd21, [%rd46+-56];
	ld.global.f64 	%fd22, [%rd45+-112];
	fma.rn.f64 	%fd23, %fd21, %fd22, %fd20;
	ld.global.f64 	%fd24, [%rd46+-48];
	ld.global.f64 	%fd25, [%rd45+-96];
	fma.rn.f64 	%fd26, %fd24, %fd25, %fd23;
	ld.global.f64 	%fd27, [%rd46+-40];
	ld.global.f64 	%fd28, [%rd45+-80];
	fma.rn.f64 	%fd29, %fd27, %fd28, %fd26;
	ld.global.f64 	%fd30, [%rd46+-32];
	ld.global.f64 	%fd31, [%rd45+-64];
	fma.rn.f64 	%fd32, %fd30, %fd31, %fd29;
	ld.global.f64 	%fd33, [%rd46+-24];
	ld.global.f64 	%fd34, [%rd45+-48];
	fma.rn.f64 	%fd35, %fd33, %fd34, %fd32;
	ld.global.f64 	%fd36, [%rd46+-16];
	ld.global.f64 	%fd37, [%rd45+-32];
	fma.rn.f64 	%fd38, %fd36, %fd37, %fd35;
	ld.global.f64 	%fd39, [%rd46+-8];
	ld.global.f64 	%fd40, [%rd45+-16];
	fma.rn.f64 	%fd41, %fd39, %fd40, %fd38;
	ld.global.f64 	%fd42, [%rd46];
	ld.global.f64 	%fd43, [%rd45];
	fma.rn.f64 	%fd44, %fd42, %fd43, %fd41;
	ld.global.f64 	%fd45, [%rd46+8];
	ld.global.f64 	%fd46, [%rd45+16];
	fma.rn.f64 	%fd47, %fd45, %fd46, %fd44;
	ld.global.f64 	%fd48, [%rd46+16];
	ld.global.f64 	%fd49, [%rd45+32];
	fma.rn.f64 	%fd50, %fd48, %fd49, %fd47;
	ld.global.f64 	%fd51, [%rd46+24];
	ld.global.f64 	%fd52, [%rd45+48];
	fma.rn.f64 	%fd53, %fd51, %fd52, %fd50;
	ld.global.f64 	%fd54, [%rd46+32];
	ld.global.f64 	%fd55, [%rd45+64];
	fma.rn.f64 	%fd56, %fd54, %fd55, %fd53;
	ld.global.f64 	%fd57, [%rd46+40];
	ld.global.f64 	%fd58, [%rd45+80];
	fma.rn.f64 	%fd59, %fd57, %fd58, %fd56;
	ld.global.f64 	%fd60, [%rd46+48];
	ld.global.f64 	%fd61, [%rd45+96];
	fma.rn.f64 	%fd62, %fd60, %fd61, %fd59;
	ld.global.f64 	%fd63, [%rd46+56];
	ld.global.f64 	%fd64, [%rd45+112];
	fma.rn.f64 	%fd111, %fd63, %fd64, %fd62;
	add.s32 	%r20, %r20, 16;
	add.s64 	%rd46, %rd46, 128;
	add.s64 	%rd45, %rd45, 256;
	setp.ne.s32 	%p3, %r20, 0;
	@%p3 bra 	$L__BB1_3;
$L__BB1_4:
	setp.eq.s32 	%p4, %r3, 0;
	@%p4 bra 	$L__BB1_13;
	mul.wide.u32 	%rd24, %r1, 16;
	add.s64 	%rd9, %rd1, %rd24;
	mul.wide.u32 	%rd25, %r2, 8;
	add.s64 	%rd10, %rd2, %rd25;
	and.b32  	%r9, %r18, 7;
	setp.lt.u32 	%p5, %r3, 8;
	@%p5 bra 	$L__BB1_7;
	mul.wide.u32 	%rd26, %r22, 8;
	add.s64 	%rd27, %rd9, %rd26;
	ld.global.f64 	%fd66, [%rd27];
	mul.wide.u32 	%rd28, %r22, 16;
	add.s64 	%rd29, %rd10, %rd28;
	ld.global.f64 	%fd67, [%rd29];
	fma.rn.f64 	%fd68, %fd66, %fd67, %fd111;
	ld.global.f64 	%fd69, [%rd27+8];
	ld.global.f64 	%fd70, [%rd29+16];
	fma.rn.f64 	%fd71, %fd69, %fd70, %fd68;
	ld.global.f64 	%fd72, [%rd27+16];
	ld.global.f64 	%fd73, [%rd29+32];
	fma.rn.f64 	%fd74, %fd72, %fd73, %fd71;
	ld.global.f64 	%fd75, [%rd27+24];
	ld.global.f64 	%fd76, [%rd29+48];
	fma.rn.f64 	%fd77, %fd75, %fd76, %fd74;
	ld.global.f64 	%fd78, [%rd27+32];
	ld.global.f64 	%fd79, [%rd29+64];
	fma.rn.f64 	%fd80, %fd78, %fd79, %fd77;
	ld.global.f64 	%fd81, [%rd27+40];
	ld.global.f64 	%fd82, [%rd29+80];
	fma.rn.f64 	%fd83, %fd81, %fd82, %fd80;
	ld.global.f64 	%fd84, [%rd27+48];
	ld.global.f64 	%fd85, [%rd29+96];
	fma.rn.f64 	%fd86, %fd84, %fd85, %fd83;
	ld.global.f64 	%fd87, [%rd27+56];
	ld.global.f64 	%fd88, [%rd29+112];
	fma.rn.f64 	%fd111, %fd87, %fd88, %fd86;
	add.s32 	%r22, %r22, 8;
$L__BB1_7:
	setp.eq.s32 	%p6, %r9, 0;
	@%p6 bra 	$L__BB1_13;
	and.b32  	%r12, %r18, 3;
	setp.lt.u32 	%p7, %r9, 4;
	@%p7 bra 	$L__BB1_10;
	mul.wide.u32 	%rd30, %r22, 8;
	add.s64 	%rd31, %rd9, %rd30;
	ld.global.f64 	%fd90, [%rd31];
	mul.wide.u32 	%rd32, %r22, 16;
	add.s64 	%rd33, %rd10, %rd32;
	ld.global.f64 	%fd91, [%rd33];
	fma.rn.f64 	%fd92, %fd90, %fd91, %fd111;
	ld.global.f64 	%fd93, [%rd31+8];
	ld.global.f64 	%fd94, [%rd33+16];
	fma.rn.f64 	%fd95, %fd93, %fd94, %fd92;
	ld.global.f64 	%fd96, [%rd31+16];
	ld.global.f64 	%fd97, [%rd33+32];
	fma.rn.f64 	%fd98, %fd96, %fd97, %fd95;
	ld.global.f64 	%fd99, [%rd31+24];
	ld.global.f64 	%fd100, [%rd33+48];
	fma.rn.f64 	%fd111, %fd99, %fd100, %fd98;
	add.s32 	%r22, %r22, 4;
$L__BB1_10:
	setp.eq.s32 	%p8, %r12, 0;
	@%p8 bra 	$L__BB1_13;
	mul.wide.u32 	%rd34, %r22, 16;
	add.s64 	%rd36, %rd34, %rd25;
	add.s64 	%rd48, %rd2, %rd36;
	mul.wide.u32 	%rd38, %r22, 8;
	add.s64 	%rd39, %rd24, %rd38;
	add.s64 	%rd47, %rd1, %rd39;
	neg.s32 	%r24, %r12;
$L__BB1_12:
	.pragma "nounroll";
	ld.global.f64 	%fd101, [%rd47];
	ld.global.f64 	%fd102, [%rd48];
	fma.rn.f64 	%fd111, %fd101, %fd102, %fd111;
	add.s64 	%rd48, %rd48, 16;
	add.s64 	%rd47, %rd47, 8;
	add.s32 	%r24, %r24, 1;
	setp.ne.s32 	%p9, %r24, 0;
	@%p9 bra 	$L__BB1_12;
$L__BB1_13:
	cvta.to.global.u64 	%rd40, %rd19;
	mul.wide.u32 	%rd41, %r1, 16;
	add.s64 	%rd42, %rd40, %rd41;
	mul.wide.u32 	%rd43, %r2, 8;
	add.s64 	%rd44, %rd42, %rd43;
	st.global.f64 	[%rd44], %fd111;
	ret;

}
	// .globl	_Z8MatTransPA2_dS0_ii
.visible .entry _Z8MatTransPA2_dS0_ii(
	.param .u64 .ptr .align 1 _Z8MatTransPA2_dS0_ii_param_0,
	.param .u64 .ptr .align 1 _Z8MatTransPA2_dS0_ii_param_1,
	.param .u32 _Z8MatTransPA2_dS0_ii_param_2,
	.param .u32 _Z8MatTransPA2_dS0_ii_param_3
)
{
	.reg .b32 	%r<3>;
	.reg .b64 	%rd<13>;
	.reg .b64 	%fd<2>;

	ld.param.u64 	%rd1, [_Z8MatTransPA2_dS0_ii_param_0];
	ld.param.u64 	%rd2, [_Z8MatTransPA2_dS0_ii_param_1];
	cvta.to.global.u64 	%rd3, %rd2;
	cvta.to.global.u64 	%rd4, %rd1;
	mov.u32 	%r1, %tid.x;
	mov.u32 	%r2, %tid.y;
	mul.wide.u32 	%rd5, %r2, 16;
	add.s64 	%rd6, %rd4, %rd5;
	mul.wide.u32 	%rd7, %r1, 8;
	add.s64 	%rd8, %rd6, %rd7;
	ld.global.f64 	%fd1, [%rd8];
	mul.wide.u32 	%rd9, %r1, 16;
	add.s64 	%rd10, %rd3, %rd9;
	mul.wide.u32 	%rd11, %r2, 8;
	add.s64 	%rd12, %rd10, %rd11;
	st.global.f64 	[%rd12], %fd1;
	ret;

}
	// .globl	_Z11multByValuedPA2_dS0_
.visible .entry _Z11multByValuedPA2_dS0_(
	.param .f64 _Z11multByValuedPA2_dS0__param_0,
	.param .u64 .ptr .align 1 _Z11multByValuedPA2_dS0__param_1,
	.param .u64 .ptr .align 1 _Z11multByValuedPA2_dS0__param_2
)
{
	.reg .b32 	%r<3>;
	.reg .b64 	%rd<11>;
	.reg .b64 	%fd<4>;

	ld.param.f64 	%fd1, [_Z11multByValuedPA2_dS0__param_0];
	ld.param.u64 	%rd1, [_Z11multByValuedPA2_dS0__param_1];
	ld.param.u64 	%rd2, [_Z11multByValuedPA2_dS0__param_2];
	cvta.to.global.u64 	%rd3, %rd2;
	cvta.to.global.u64 	%rd4, %rd1;
	mov.u32 	%r1, %tid.x;
	mov.u32 	%r2, %tid.y;
	mul.wide.u32 	%rd5, %r1, 16;
	add.s64 	%rd6, %rd4, %rd5;
	mul.wide.u32 	%rd7, %r2, 8;
	add.s64 	%rd8, %rd6, %rd7;
	ld.global.f64 	%fd2, [%rd8];
	mul.f64 	%fd3, %fd1, %fd2;
	add.s64 	%rd9, %rd3, %rd5;
	add.s64 	%rd10, %rd9, %rd7;
	st.global.f64 	[%rd10], %fd3;
	ret;

}
	// .globl	_Z8coFactorPA2_dS0_
.visible .entry _Z8coFactorPA2_dS0_(
	.param .u64 .ptr .align 1 _Z8coFactorPA2_dS0__param_0,
	.param .u64 .ptr .align 1 _Z8coFactorPA2_dS0__param_1
)
{


	ret;

}


// ===== COMPILED SASS (sm_100) =====

	.target	sm_100

	.elftype	@"ET_EXEC"


//--------------------- .note.nv.tkinfo           --------------------------
	.section	.note.nv.tkinfo,"",@"SHT_NOTE"
	.sectionflags	@"SHF_NOTE_NV_TKINFO"
	.tkinfo
        /*0018*/ 	.word	0x00000002
        /*0030*/ 	.string	""
        /*0030*/ 	.string	"ptxas"
        /*0030*/ 	.string	"Cuda compilation tools, release 13.0, V13.0.88"
        /*0030*/ 	.string	"Build cuda_13.0.r13.0/compiler.36424714_0"
        /*0030*/ 	.string	"-arch sm_100 -m 64 "



//--------------------- .note.nv.cuinfo           --------------------------
	.section	.note.nv.cuinfo,"",@"SHT_NOTE"
	.sectionflags	@"SHF_NOTE_NV_CUINFO"
        /*0018*/ 	.short	0x0002
        /*001a*/ 	.short	0x0064
        /*001c*/ 	.short	0x0082
	.zero		2


//--------------------- .nv.info                  --------------------------
	.section	.nv.info,"",@"SHT_CUDA_INFO"
	.align	4


	//----- nvinfo : EIATTR_REGCOUNT
	.align		4
        /*0000*/ 	.byte	0x04, 0x2f
        /*0002*/ 	.short	(.L_1 - .L_0)
	.align		4
.L_0:
        /*0004*/ 	.word	index@(_Z6MatAddPA2_iS0_S0_)
        /*0008*/ 	.word	0x0000000e


	//----- nvinfo : EIATTR_FRAME_SIZE
	.align		4
.L_1:
        /*000c*/ 	.byte	0x04, 0x11
        /*000e*/ 	.short	(.L_3 - .L_2)
	.align		4
.L_2:
        /*0010*/ 	.word	index@(_Z6MatAddPA2_iS0_S0_)
        /*0014*/ 	.word	0x00000000


	//----- nvinfo : EIATTR_REGCOUNT
	.align		4
.L_3:
        /*0018*/ 	.byte	0x04, 0x2f
        /*001a*/ 	.short	(.L_5 - .L_4)
	.align		4
.L_4:
        /*001c*/ 	.word	index@(_Z7MatMultPA2_dS0_S0_i)
        /*0020*/ 	.word	0x00000020


	//----- nvinfo : EIATTR_FRAME_SIZE
	.align		4
.L_5:
        /*0024*/ 	.byte	0x04, 0x11
        /*0026*/ 	.short	(.L_7 - .L_6)
	.align		4
.L_6:
        /*0028*/ 	.word	index@(_Z7MatMultPA2_dS0_S0_i)
        /*002c*/ 	.word	0x00000000


	//----- nvinfo : EIATTR_REGCOUNT
	.align		4
.L_7:
        /*0030*/ 	.byte	0x04, 0x2f
        /*0032*/ 	.short	(.L_9 - .L_8)
	.align		4
.L_8:
        /*0034*/ 	.word	index@(_Z8MatTransPA2_dS0_ii)
        /*0038*/ 	.word	0x0000000c


	//----- nvinfo : EIATTR_FRAME_SIZE
	.align		4
.L_9:
        /*003c*/ 	.byte	0x04, 0x11
        /*003e*/ 	.short	(.L_11 - .L_10)
	.align		4
.L_10:
        /*0040*/ 	.word	index@(_Z8MatTransPA2_dS0_ii)
        /*0044*/ 	.word	0x00000000


	//----- nvinfo : EIATTR_REGCOUNT
	.align		4
.L_11:
        /*0048*/ 	.byte	0x04, 0x2f
        /*004a*/ 	.short	(.L_13 - .L_12)
	.align		4
.L_12:
        /*004c*/ 	.word	index@(_Z11multByValuedPA2_dS0_)
        /*0050*/ 	.word	0x0000000e


	//----- nvinfo : EIATTR_FRAME_SIZE
	.align		4
.L_13:
        /*0054*/ 	.byte	0x04, 0x11
        /*0056*/ 	.short	(.L_15 - .L_14)
	.align		4
.L_14:
        /*0058*/ 	.word	index@(_Z11multByValuedPA2_dS0_)
        /*005c*/ 	.word	0x00000000


	//----- nvinfo : EIATTR_REGCOUNT
	.align		4
.L_15:
        /*0060*/ 	.byte	0x04, 0x2f
        /*0062*/ 	.short	(.L_17 - .L_16)
	.align		4
.L_16:
        /*0064*/ 	.word	index@(_Z8coFactorPA2_dS0_)
        /*0068*/ 	.word	0x00000004


	//----- nvinfo : EIATTR_FRAME_SIZE
	.align		4
.L_17:
        /*006c*/ 	.byte	0x04, 0x11
        /*006e*/ 	.short	(.L_19 - .L_18)
	.align		4
.L_18:
        /*0070*/ 	.word	index@(_Z8coFactorPA2_dS0_)
        /*0074*/ 	.word	0x00000000


	//----- nvinfo : EIATTR_MIN_STACK_SIZE
	.align		4
.L_19:
        /*0078*/ 	.byte	0x04, 0x12
        /*007a*/ 	.short	(.L_21 - .L_20)
	.align		4
.L_20:
        /*007c*/ 	.word	index@(_Z8coFactorPA2_dS0_)
        /*0080*/ 	.word	0x00000000


	//----- nvinfo : EIATTR_MIN_STACK_SIZE
	.align		4
.L_21:
        /*0084*/ 	.byte	0x04, 0x12
        /*0086*/ 	.short	(.L_23 - .L_22)
	.align		4
.L_22:
        /*0088*/ 	.word	index@(_Z11multByValuedPA2_dS0_)
        /*008c*/ 	.word	0x00000000


	//----- nvinfo : EIATTR_MIN_STACK_SIZE
	.align		4
.L_23:
        /*0090*/ 	.byte	0x04, 0x12
        /*0092*/ 	.short	(.L_25 - .L_24)
	.align		4
.L_24:
        /*0094*/ 	.word	index@(_Z8MatTransPA2_dS0_ii)
        /*0098*/ 	.word	0x00000000


	//----- nvinfo : EIATTR_MIN_STACK_SIZE
	.align		4
.L_25:
        /*009c*/ 	.byte	0x04, 0x12
        /*009e*/ 	.short	(.L_27 - .L_26)
	.align		4
.L_26:
        /*00a0*/ 	.word	index@(_Z7MatMultPA2_dS0_S0_i)
        /*00a4*/ 	.word	0x00000000


	//----- nvinfo : EIATTR_MIN_STACK_SIZE
	.align		4
.L_27:
        /*00a8*/ 	.byte	0x04, 0x12
        /*00aa*/ 	.short	(.L_29 - .L_28)
	.align		4
.L_28:
        /*00ac*/ 	.word	index@(_Z6MatAddPA2_iS0_S0_)
        /*00b0*/ 	.word	0x00000000
.L_29:


//--------------------- .nv.compat                --------------------------
	.section	.nv.compat,"",@"SHT_CUDA_COMPAT_INFO"
	.align	4
        /*0000*/ 	.byte	0x02, 0x09, 0x00, 0x00, 0x02, 0x02, 0x01, 0x00, 0x02, 0x05, 0x05, 0x00, 0x03, 0x07, 0x01, 0x01
        /*0010*/ 	.byte	0x02, 0x03, 0x00, 0x00, 0x02, 0x06, 0x01, 0x00, 0x04, 0x0b, 0x08, 0x00, 0x01, 0x00, 0x00, 0x00
        /*0020*/ 	.byte	0x00, 0x00, 0x00, 0x00


//--------------------- .nv.info._Z8coFactorPA2_dS0_ --------------------------
	.section	.nv.info._Z8coFactorPA2_dS0_,"",@"SHT_CUDA_INFO"
	.sectionflags	@""
	.align	4


	//----- nvinfo : EIATTR_CUDA_API_VERSION
	.align		4
        /*0000*/ 	.byte	0x04, 0x37
        /*0002*/ 	.short	(.L_31 - .L_30)
.L_30:
        /*0004*/ 	.word	0x00000082


	//----- nvinfo : EIATTR_KPARAM_INFO
	.align		4
.L_31:
        /*0008*/ 	.byte	0x04, 0x17
        /*000a*/ 	.short	(.L_33 - .L_32)
.L_32:
        /*000c*/ 	.word	0x00000000
        /*0010*/ 	.short	0x0001
        /*0012*/ 	.short	0x0008
        /*0014*/ 	.byte	0x00, 0xf5, 0x21, 0x00


	//----- nvinfo : EIATTR_KPARAM_INFO
	.align		4
.L_33:
        /*0018*/ 	.byte	0x04, 0x17
        /*001a*/ 	.short	(.L_35 - .L_34)
.L_34:
        /*001c*/ 	.word	0x00000000
        /*0020*/ 	.short	0x0000
        /*0022*/ 	.short	0x0000
        /*0024*/ 	.byte	0x00, 0xf5, 0x21, 0x00


	//----- nvinfo : EIATTR_SPARSE_MMA_MASK
	.align		4
.L_35:
        /*0028*/ 	.byte	0x03, 0x50
        /*002a*/ 	.short	0x0000


	//----- nvinfo : EIATTR_MAXREG_COUNT
	.align		4
        /*002c*/ 	.byte	0x03, 0x1b
        /*002e*/ 	.short	0x00ff


	//----- nvinfo : EIATTR_MERCURY_ISA_VERSION
	.align		4
        /*0030*/ 	.byte	0x03, 0x5f
        /*0032*/ 	.short	0x0101


	//----- nvinfo : EIATTR_VRC_CTA_INIT_COUNT
	.align		4
        /*0034*/ 	.byte	0x02, 0x4a
	.zero		1
	.zero		1


	//----- nvinfo : EIATTR_EXIT_INSTR_OFFSETS
	.align		4
        /*0038*/ 	.byte	0x04, 0x1c
        /*003a*/ 	.short	(.L_37 - .L_36)


	//   ....[0]....
.L_36:
        /*003c*/ 	.word	0x00000010


	//----- nvinfo : EIATTR_CBANK_PARAM_SIZE
	.align		4
.L_37:
        /*0040*/ 	.byte	0x03, 0x19
        /*0042*/ 	.short	0x0010


	//----- nvinfo : EIATTR_PARAM_CBANK
	.align		4
        /*0044*/ 	.byte	0x04, 0x0a
        /*0046*/ 	.short	(.L_39 - .L_38)
	.align		4
.L_38:
        /*0048*/ 	.word	index@(.nv.constant0._Z8coFactorPA2_dS0_)
        /*004c*/ 	.short	0x0380
        /*004e*/ 	.short	0x0010


	//----- nvinfo : EIATTR_SW_WAR
	.align		4
.L_39:
        /*0050*/ 	.byte	0x04, 0x36
        /*0052*/ 	.short	(.L_41 - .L_40)
.L_40:
        /*0054*/ 	.word	0x00000008
.L_41:


//--------------------- .nv.info._Z11multByValuedPA2_dS0_ --------------------------
	.section	.nv.info._Z11multByValuedPA2_dS0_,"",@"SHT_CUDA_INFO"
	.sectionflags	@""
	.align	4


	//----- nvinfo : EIATTR_CUDA_API_VERSION
	.align		4
        /*0000*/ 	.byte	0x04, 0x37
        /*0002*/ 	.short	(.L_43 - .L_42)
.L_42:
        /*0004*/ 	.word	0x00000082


	//----- nvinfo : EIATTR_KPARAM_INFO
	.align		4
.L_43:
        /*0008*/ 	.byte	0x04, 0x17
        /*000a*/ 	.short	(.L_45 - .L_44)
.L_44:
        /*000c*/ 	.word	0x00000000
        /*0010*/ 	.short	0x0002
        /*0012*/ 	.short	0x0010
        /*0014*/ 	.byte	0x00, 0xf5, 0x21, 0x00


	//----- nvinfo : EIATTR_KPARAM_INFO
	.align		4
.L_45:
        /*0018*/ 	.byte	0x04, 0x17
        /*001a*/ 	.short	(.L_47 - .L_46)
.L_46:
        /*001c*/ 	.word	0x00000000
        /*0020*/ 	.short	0x0001
        /*0022*/ 	.short	0x0008
        /*0024*/ 	.byte	0x00, 0xf5, 0x21, 0x00


	//----- nvinfo : EIATTR_KPARAM_INFO
	.align		4
.L_47:
        /*0028*/ 	.byte	0x04, 0x17
        /*002a*/ 	.short	(.L_49 - .L_48)
.L_48:
        /*002c*/ 	.word	0x00000000
        /*0030*/ 	.short	0x0000
        /*0032*/ 	.short	0x0000
        /*0034*/ 	.byte	0x00, 0xf0, 0x21, 0x00


	//----- nvinfo : EIATTR_SPARSE_MMA_MASK
	.align		4
.L_49:
        /*0038*/ 	.byte	0x03, 0x50
        /*003a*/ 	.short	0x0000


	//----- nvinfo : EIATTR_MAXREG_COUNT
	.align		4
        /*003c*/ 	.byte	0x03, 0x1b
        /*003e*/ 	.short	0x00ff


	//----- nvinfo : EIATTR_MERCURY_ISA_VERSION
	.align		4
        /*0040*/ 	.byte	0x03, 0x5f
        /*0042*/ 	.short	0x0101


	//----- nvinfo : EIATTR_VRC_CTA_INIT_COUNT
	.align		4
        /*0044*/ 	.byte	0x02, 0x4a
	.zero		1
	.zero		1


	//----- nvinfo : EIATTR_EXIT_INSTR_OFFSETS
	.align		4
        /*0048*/ 	.byte	0x04, 0x1c
        /*004a*/ 	.short	(.L_51 - .L_50)


	//   ....[0]....
.L_50:
        /*004c*/ 	.word	0x000000e0


	//----- nvinfo : EIATTR_CBANK_PARAM_SIZE
	.align		4
.L_51:
        /*0050*/ 	.byte	0x03, 0x19
        /*0052*/ 	.short	0x0018


	//----- nvinfo : EIATTR_PARAM_CBANK
	.align		4
        /*0054*/ 	.byte	0x04, 0x0a
        /*0056*/ 	.short	(.L_53 - .L_52)
	.align		4
.L_52:
        /*0058*/ 	.word	index@(.nv.constant0._Z11multByValuedPA2_dS0_)
        /*005c*/ 	.short	0x0380
        /*005e*/ 	.short	0x0018


	//----- nvinfo : EIATTR_SW_WAR
	.align		4
.L_53:
        /*0060*/ 	.byte	0x04, 0x36
        /*0062*/ 	.short	(.L_55 - .L_54)
.L_54:
        /*0064*/ 	.word	0x00000008
.L_55:


//--------------------- .nv.info._Z8MatTransPA2_dS0_ii --------------------------
	.section	.nv.info._Z8MatTransPA2_dS0_ii,"",@"SHT_CUDA_INFO"
	.sectionflags	@""
	.align	4


	//----- nvinfo : EIATTR_CUDA_API_VERSION
	.align		4
        /*0000*/ 	.byte	0x04, 0x37
        /*0002*/ 	.short	(.L_57 - .L_56)
.L_56:
        /*0004*/ 	.word	0x00000082


	//----- nvinfo : EIATTR_KPARAM_INFO
	.align		4
.L_57:
        /*0008*/ 	.byte	0x04, 0x17
        /*000a*/ 	.short	(.L_59 - .L_58)
.L_58:
        /*000c*/ 	.word	0x00000000
        /*0010*/ 	.short	0x0003
        /*0012*/ 	.short	0x0014
        /*0014*/ 	.byte	0x00, 0xf0, 0x11, 0x00


	//----- nvinfo : EIATTR_KPARAM_INFO
	.align		4
.L_59:
        /*0018*/ 	.byte	0x04, 0x17
        /*001a*/ 	.short	(.L_61 - .L_60)
.L_60:
        /*001c*/ 	.word	0x00000000
        /*0020*/ 	.short	0x0002
        /*0022*/ 	.short	0x0010
        /*0024*/ 	.byte	0x00, 0xf0, 0x11, 0x00


	//----- nvinfo : EIATTR_KPARAM_INFO
	.align		4
.L_61:
        /*0028*/ 	.byte	0x04, 0x17
        /*002a*/ 	.short	(.L_63 - .L_62)
.L_62:
        /*002c*/ 	.word	0x00000000
        /*0030*/ 	.short	0x0001
        /*0032*/ 	.short	0x0008
        /*0034*/ 	.byte	0x00, 0xf5, 0x21, 0x00


	//----- nvinfo : EIATTR_KPARAM_INFO
	.align		4
.L_63:
        /*0038*/ 	.byte	0x04, 0x17
        /*003a*/ 	.short	(.L_65 - .L_64)
.L_64:
        /*003c*/ 	.word	0x00000000
        /*0040*/ 	.short	0x0000
        /*0042*/ 	.short	0x0000
        /*0044*/ 	.byte	0x00, 0xf5, 0x21, 0x00


	//----- nvinfo : EIATTR_SPARSE_MMA_MASK
	.align		4
.L_65:
        /*0048*/ 	.byte	0x03, 0x50
        /*004a*/ 	.short	0x0000


	//----- nvinfo : EIATTR_MAXREG_COUNT
	.align		4
        /*004c*/ 	.byte	0x03, 0x1b
        /*004e*/ 	.short	0x00ff


	//----- nvinfo : EIATTR_MERCURY_ISA_VERSION
	.align		4
        /*0050*/ 	.byte	0x03, 0x5f
        /*0052*/ 	.short	0x0101


	//----- nvinfo : EIATTR_VRC_CTA_INIT_COUNT
	.align		4
        /*0054*/ 	.byte	0x02, 0x4a
	.zero		1
	.zero		1


	//----- nvinfo : EIATTR_EXIT_INSTR_OFFSETS
	.align		4
        /*0058*/ 	.byte	0x04, 0x1c
        /*005a*/ 	.short	(.L_67 - .L_66)


	//   ....[0]....
.L_66:
        /*005c*/ 	.word	0x000000c0


	//----- nvinfo : EIATTR_CBANK_PARAM_SIZE
	.align		4
.L_67:
        /*0060*/ 	.byte	0x03, 0x19
        /*0062*/ 	.short	0x0018


	//----- nvinfo : EIATTR_PARAM_CBANK
	.align		4
        /*0064*/ 	.byte	0x04, 0x0a
        /*0066*/ 	.short	(.L_69 - .L_68)
	.align		4
.L_68:
        /*0068*/ 	.word	index@(.nv.constant0._Z8MatTransPA2_dS0_ii)
        /*006c*/ 	.short	0x0380
        /*006e*/ 	.short	0x0018


	//----- nvinfo : EIATTR_SW_WAR
	.align		4
.L_69:
        /*0070*/ 	.byte	0x04, 0x36
        /*0072*/ 	.short	(.L_71 - .L_70)
.L_70:
        /*0074*/ 	.word	0x00000008
.L_71:


//--------------------- .nv.info._Z7MatMultPA2_dS0_S0_i --------------------------
	.section	.nv.info._Z7MatMultPA2_dS0_S0_i,"",@"SHT_CUDA_INFO"
	.sectionflags	@""
	.align	4


	//----- nvinfo : EIATTR_CUDA_API_VERSION
	.align		4
        /*0000*/ 	.byte	0x04, 0x37
        /*0002*/ 	.short	(.L_73 - .L_72)
.L_72:
        /*0004*/ 	.word	0x00000082


	//----- nvinfo : EIATTR_KPARAM_INFO
	.align		4
.L_73:
        /*0008*/ 	.byte	0x04, 0x17
        /*000a*/ 	.short	(.L_75 - .L_74)
.L_74:
        /*000c*/ 	.word	0x00000000
        /*0010*/ 	.short	0x0003
        /*0012*/ 	.short	0x0018
        /*0014*/ 	.byte	0x00, 0xf0, 0x11, 0x00


	//----- nvinfo : EIATTR_KPARAM_INFO
	.align		4
.L_75:
        /*0018*/ 	.byte	0x04, 0x17
        /*001a*/ 	.short	(.L_77 - .L_76)
.L_76:
        /*001c*/ 	.word	0x00000000
        /*0020*/ 	.short	0x0002
        /*0022*/ 	.short	0x0010
        /*0024*/ 	.byte	0x00, 0xf5, 0x21, 0x00


	//----- nvinfo : EIATTR_KPARAM_INFO
	.align		4
.L_77:
        /*0028*/ 	.byte	0x04, 0x17
        /*002a*/ 	.short	(.L_79 - .L_78)
.L_78:
        /*002c*/ 	.word	0x00000000
        /*0030*/ 	.short	0x0001
        /*0032*/ 	.short	0x0008
        /*0034*/ 	.byte	0x00, 0xf5, 0x21, 0x00


	//----- nvinfo : EIATTR_KPARAM_INFO
	.align		4
.L_79:
        /*0038*/ 	.byte	0x04, 0x17
        /*003a*/ 	.short	(.L_81 - .L_80)
.L_80:
        /*003c*/ 	.word	0x00000000
        /*0040*/ 	.short	0x0000
        /*0042*/ 	.short	0x0000
        /*0044*/ 	.byte	0x00, 0xf5, 0x21, 0x00


	//----- nvinfo : EIATTR_SPARSE_MMA_MASK
	.align		4
.L_81:
        /*0048*/ 	.byte	0x03, 0x50
        /*004a*/ 	.short	0x0000


	//----- nvinfo : EIATTR_MAXREG_COUNT
	.align		4
        /*004c*/ 	.byte	0x03, 0x1b
        /*004e*/ 	.short	0x00ff


	//----- nvinfo : EIATTR_MERCURY_ISA_VERSION
	.align		4
        /*0050*/ 	.byte	0x03, 0x5f
        /*0052*/ 	.short	0x0101


	//----- nvinfo : EIATTR_VRC_CTA_INIT_COUNT
	.align		4
        /*0054*/ 	.byte	0x02, 0x4a
	.zero		1
	.zero		1


	//----- nvinfo : EIATTR_EXIT_INSTR_OFFSETS
	.align		4
        /*0058*/ 	.byte	0x04, 0x1c
        /*005a*/ 	.short	(.L_83 - .L_82)


	//   ....[0]....
.L_82:
        /*005c*/ 	.word	0x00000aa0


	//----- nvinfo : EIATTR_CBANK_PARAM_SIZE
	.align		4
.L_83:
        /*0060*/ 	.byte	0x03, 0x19
        /*0062*/ 	.short	0x001c


	//----- nvinfo : EIATTR_PARAM_CBANK
	.align		4
        /*0064*/ 	.byte	0x04, 0x0a
        /*0066*/ 	.short	(.L_85 - .L_84)
	.align		4
.L_84:
        /*0068*/ 	.word	index@(.nv.constant0._Z7MatMultPA2_dS0_S0_i)
        /*006c*/ 	.short	0x0380
        /*006e*/ 	.short	0x001c


	//----- nvinfo : EIATTR_SW_WAR
	.align		4
.L_85:
        /*0070*/ 	.byte	0x04, 0x36
        /*0072*/ 	.short	(.L_87 - .L_86)
.L_86:
        /*0074*/ 	.word	0x00000008
.L_87:


//--------------------- .nv.info._Z6MatAddPA2_iS0_S0_ --------------------------
	.section	.nv.info._Z6MatAddPA2_iS0_S0_,"",@"SHT_CUDA_INFO"
	.sectionflags	@""
	.align	4


	//----- nvinfo : EIATTR_CUDA_API_VERSION
	.align		4
        /*0000*/ 	.byte	0x04, 0x37
        /*0002*/ 	.short	(.L_89 - .L_88)
.L_88:
        /*0004*/ 	.word	0x00000082


	//----- nvinfo : EIATTR_KPARAM_INFO
	.align		4
.L_89:
        /*0008*/ 	.byte	0x04, 0x17
        /*000a*/ 	.short	(.L_91 - .L_90)
.L_90:
        /*000c*/ 	.word	0x00000000
        /*0010*/ 	.short	0x0002
        /*0012*/ 	.short	0x0010
        /*0014*/ 	.byte	0x00, 0xf5, 0x21, 0x00


	//----- nvinfo : EIATTR_KPARAM_INFO
	.align		4
.L_91:
        /*0018*/ 	.byte	0x04, 0x17
        /*001a*/ 	.short	(.L_93 - .L_92)
.L_92:
        /*001c*/ 	.word	0x00000000
        /*0020*/ 	.short	0x0001
        /*0022*/ 	.short	0x0008
        /*0024*/ 	.byte	0x00, 0xf5, 0x21, 0x00


	//----- nvinfo : EIATTR_KPARAM_INFO
	.align		4
.L_93:
        /*0028*/ 	.byte	0x04, 0x17
        /*002a*/ 	.short	(.L_95 - .L_94)
.L_94:
        /*002c*/ 	.word	0x00000000
        /*0030*/ 	.short	0x0000
        /*0032*/ 	.short	0x0000
        /*0034*/ 	.byte	0x00, 0xf5, 0x21, 0x00


	//----- nvinfo : EIATTR_SPARSE_MMA_MASK
	.align		4
.L_95:
        /*0038*/ 	.byte	0x03, 0x50
        /*003a*/ 	.short	0x0000


	//----- nvinfo : EIATTR_MAXREG_COUNT
	.align		4
        /*003c*/ 	.byte	0x03, 0x1b
        /*003e*/ 	.short	0x00ff


	//----- nvinfo : EIATTR_MERCURY_ISA_VERSION
	.align		4
        /*0040*/ 	.byte	0x03, 0x5f
        /*0042*/ 	.short	0x0101


	//----- nvinfo : EIATTR_VRC_CTA_INIT_COUNT
	.align		4
        /*0044*/ 	.byte	0x02, 0x4a
	.zero		1
	.zero		1


	//----- nvinfo : EIATTR_EXIT_INSTR_OFFSETS
	.align		4
        /*0048*/ 	.byte	0x04, 0x1c
        /*004a*/ 	.short	(.L_97 - .L_96)


	//   ....[0]....
.L_96:
        /*004c*/ 	.word	0x00000110


	//----- nvinfo : EIATTR_CBANK_PARAM_SIZE
	.align		4
.L_97:
        /*0050*/ 	.byte	0x03, 0x19
        /*0052*/ 	.short	0x0018


	//----- nvinfo : EIATTR_PARAM_CBANK
	.align		4
        /*0054*/ 	.byte	0x04, 0x0a
        /*0056*/ 	.short	(.L_99 - .L_98)
	.align		4
.L_98:
        /*0058*/ 	.word	index@(.nv.constant0._Z6MatAddPA2_iS0_S0_)
        /*005c*/ 	.short	0x0380
        /*005e*/ 	.short	0x0018


	//----- nvinfo : EIATTR_SW_WAR
	.align		4
.L_99:
        /*0060*/ 	.byte	0x04, 0x36
        /*0062*/ 	.short	(.L_101 - .L_100)
.L_100:
        /*0064*/ 	.word	0x00000008
.L_101:


//--------------------- .nv.callgraph             --------------------------
	.section	.nv.callgraph,"",@"SHT_CUDA_CALLGRAPH"
	.align	4
	.sectionentsize	8
	.align		4
        /*0000*/ 	.word	0x00000000
	.align		4
        /*0004*/ 	.word	0xffffffff
	.align		4
        /*0008*/ 	.word	0x00000000
	.align		4
        /*000c*/ 	.word	0xfffffffe
	.align		4
        /*0010*/ 	.word	0x00000000
	.align		4
        /*0014*/ 	.word	0xfffffffd
	.align		4
        /*0018*/ 	.word	0x00000000
	.align		4
        /*001c*/ 	.word	0xfffffffc


//--------------------- .text._Z8coFactorPA2_dS0_ --------------------------
	.section	.text._Z8coFactorPA2_dS0_,"ax",@progbits
	.align	128
        .global         _Z8coFactorPA2_dS0_
        .type           _Z8coFactorPA2_dS0_,@function
        .size           _Z8coFactorPA2_dS0_,(.L_x_11 - _Z8coFactorPA2_dS0_)
        .other          _Z8coFactorPA2_dS0_,@"STO_CUDA_ENTRY STV_DEFAULT"
_Z8coFactorPA2_dS0_:
.text._Z8coFactorPA2_dS0_:
[----:B------:R-:W-:Y:S01]  /*0000*/  LDC R1, c[0x0][0x37c] ;  /* 0x0000df00ff017b82 */ /* 0x000fe20000000800 */
[----:B------:R-:W-:Y:S05]  /*0010*/  EXIT ;  /* 0x000000000000794d */ /* 0x000fea0003800000 */
.L_x_0:
[----:B------:R-:W-:-:S00]  /*0020*/  BRA `(.L_x_0) ;  /* 0xfffffffc00fc7947 */ /* 0x000fc0000383ffff */
[----:B------:R-:W-:-:S00]  /*0030*/  NOP ;  /* 0x0000000000007918 */ /* 0x000fc00000000000 */
        /* <DEDUP_REMOVED lines=12> */
.L_x_11:


//--------------------- .text._Z11multByValuedPA2_dS0_ --------------------------
	.section	.text._Z11multByValuedPA2_dS0_,"ax",@progbits
	.align	128
        .global         _Z11multByValuedPA2_dS0_
        .type           _Z11multByValuedPA2_dS0_,@function
        .size           _Z11multByValuedPA2_dS0_,(.L_x_12 - _Z11multByValuedPA2_dS0_)
        .other          _Z11multByValuedPA2_dS0_,@"STO_CUDA_ENTRY STV_DEFAULT"
_Z11multByValuedPA2_dS0_:
.text._Z11multByValuedPA2_dS0_:
[----:B------:R-:W-:Y:S01]  /*0000*/  LDC R1, c[0x0][0x37c] ;  /* 0x0000df00ff017b82 */ /* 0x000fe20000000800 */
[----:B------:R-:W0:Y:S07]  /*0010*/  S2R R9, SR_TID.X ;  /* 0x0000000000097919 */ /* 0x000e2e0000002100 */
[----:B------:R-:W0:Y:S01]  /*0020*/  LDC.64 R2, c[0x0][0x388] ;  /* 0x0000e200ff027b82 */ /* 0x000e220000000a00 */
[----:B------:R-:W1:Y:S01]  /*0030*/  LDCU.64 UR4, c[0x0][0x358] ;  /* 0x00006b00ff0477ac */ /* 0x000e620008000a00 */
[----:B------:R-:W2:Y:S06]  /*0040*/  S2R R11, SR_TID.Y ;  /* 0x00000000000b7919 */ /* 0x000eac0000002200 */
[----:B------:R-:W3:Y:S08]  /*0050*/  LDC.64 R6, c[0x0][0x390] ;  /* 0x0000e400ff067b82 */ /* 0x000ef00000000a00 */
[----:B------:R-:W4:Y:S01]  /*0060*/  LDC.64 R4, c[0x0][0x380] ;  /* 0x0000e000ff047b82 */ /* 0x000f220000000a00 */
[----:B0-----:R-:W-:-:S04]  /*0070*/  IMAD.WIDE.U32 R2, R9, 0x10, R2 ;  /* 0x0000001009027825 */ /* 0x001fc800078e0002 */
[----:B--2---:R-:W-:-:S06]  /*0080*/  IMAD.WIDE.U32 R2, R11, 0x8, R2 ;  /* 0x000000080b027825 */ /* 0x004fcc00078e0002 */
[----:B-1----:R-:W4:Y:S01]  /*0090*/  LDG.E.64 R2, desc[UR4][R2.64] ;  /* 0x0000000402027981 */ /* 0x002f22000c1e1b00 */
[----:B---3--:R-:W-:-:S04]  /*00a0*/  IMAD.WIDE.U32 R6, R9, 0x10, R6 ;  /* 0x0000001009067825 */ /* 0x008fc800078e0006 */
[----:B------:R-:W-:Y:S01]  /*00b0*/  IMAD.WIDE.U32 R6, R11, 0x8, R6 ;  /* 0x000000080b067825 */ /* 0x000fe200078e0006 */
[----:B----4-:R-:W-:-:S07]  /*00c0*/  DMUL R4, R2, R4 ;  /* 0x0000000402047228 */ /* 0x010fce0000000000 */
[----:B------:R-:W-:Y:S01]  /*00d0*/  STG.E.64 desc[UR4][R6.64], R4 ;  /* 0x0000000406007986 */ /* 0x000fe2000c101b04 */
[----:B------:R-:W-:Y:S05]  /*00e0*/  EXIT ;  /* 0x000000000000794d */ /* 0x000fea0003800000 */
.L_x_1:
        /* <DEDUP_REMOVED lines=9> */
.L_x_12:


//--------------------- .text._Z8MatTransPA2_dS0_ii --------------------------
	.section	.text._Z8MatTransPA2_dS0_ii,"ax",@progbits
	.align	128
        .global         _Z8MatTransPA2_dS0_ii
        .type           _Z8MatTransPA2_dS0_ii,@function
        .size           _Z8MatTransPA2_dS0_ii,(.L_x_13 - _Z8MatTransPA2_dS0_ii)
        .other          _Z8MatTransPA2_dS0_ii,@"STO_CUDA_ENTRY STV_DEFAULT"
_Z8MatTransPA2_dS0_ii:
.text._Z8MatTransPA2_dS0_ii:
[----:B------:R-:W-:Y:S01]  /*0000*/  LDC R1, c[0x0][0x37c] ;  /* 0x0000df00ff017b82 */ /* 0x000fe20000000800 */
[----:B------:R-:W0:Y:S07]  /*0010*/  S2R R9, SR_TID.Y ;  /* 0x0000000000097919 */ /* 0x000e2e0000002200 */
[----:B------:R-:W0:Y:S01]  /*0020*/  LDC.64 R2, c[0x0][0x380] ;  /* 0x0000e000ff027b82 */ /* 0x000e220000000a00 */
[----:B------:R-:W1:Y:S01]  /*0030*/  LDCU.64 UR4, c[0x0][0x358] ;  /* 0x00006b00ff0477ac */ /* 0x000e620008000a00 */
[----:B------:R-:W2:Y:S06]  /*0040*/  S2R R7, SR_TID.X ;  /* 0x0000000000077919 */ /* 0x000eac0000002100 */
[----:B------:R-:W3:Y:S01]  /*0050*/  LDC.64 R4, c[0x0][0x388] ;  /* 0x0000e200ff047b82 */ /* 0x000ee20000000a00 */
[----:B0-----:R-:W-:-:S04]  /*0060*/  IMAD.WIDE.U32 R2, R9, 0x10, R2 ;  /* 0x0000001009027825 */ /* 0x001fc800078e0002 */
[----:B--2---:R-:W-:-:S06]  /*0070*/  IMAD.WIDE.U32 R2, R7, 0x8, R2 ;  /* 0x0000000807027825 */ /* 0x004fcc00078e0002 */
[----:B-1----:R-:W2:Y:S01]  /*0080*/  LDG.E.64 R2, desc[UR4][R2.64] ;  /* 0x0000000402027981 */ /* 0x002ea2000c1e1b00 */
[----:B---3--:R-:W-:-:S04]  /*0090*/  IMAD.WIDE.U32 R4, R7, 0x10, R4 ;  /* 0x0000001007047825 */ /* 0x008fc800078e0004 */
[----:B------:R-:W-:-:S05]  /*00a0*/  IMAD.WIDE.U32 R4, R9, 0x8, R4 ;  /* 0x0000000809047825 */ /* 0x000fca00078e0004 */
[----:B--2---:R-:W-:Y:S01]  /*00b0*/  STG.E.64 desc[UR4][R4.64], R2 ;  /* 0x0000000204007986 */ /* 0x004fe2000c101b04 */
[----:B------:R-:W-:Y:S05]  /*00c0*/  EXIT ;  /* 0x000000000000794d */ /* 0x000fea0003800000 */
.L_x_2:
        /* <DEDUP_REMOVED lines=11> */
.L_x_13:


//--------------------- .text._Z7MatMultPA2_dS0_S0_i --------------------------
	.section	.text._Z7MatMultPA2_dS0_S0_i,"ax",@progbits
	.align	128
        .global         _Z7MatMultPA2_dS0_S0_i
        .type           _Z7MatMultPA2_dS0_S0_i,@function
        .size           _Z7MatMultPA2_dS0_S0_i,(.L_x_14 - _Z7MatMultPA2_dS0_S0_i)
        .other          _Z7MatMultPA2_dS0_S0_i,@"STO_CUDA_ENTRY STV_DEFAULT"
_Z7MatMultPA2_dS0_S0_i:
.text._Z7MatMultPA2_dS0_S0_i:
[----:B------:R-:W-:Y:S01]  /*0000*/  LDC R1, c[0x0][0x37c] ;  /* 0x0000df00ff017b82 */ /* 0x000fe20000000800 */
[----:B------:R-:W0:Y:S01]  /*0010*/  LDCU UR4, c[0x0][0x398] ;  /* 0x00007300ff0477ac */ /* 0x000e220008000800 */
[----:B------:R-:W1:Y:S01]  /*0020*/  S2R R0, SR_TID.X ;  /* 0x0000000000007919 */ /* 0x000e620000002100 */
[----:B------:R-:W-:Y:S01]  /*0030*/  CS2R R10, SRZ ;  /* 0x00000000000a7805 */ /* 0x000fe2000001ff00 */
[----:B------:R-:W2:Y:S01]  /*0040*/  LDCU.64 UR8, c[0x0][0x358] ;  /* 0x00006b00ff0877ac */ /* 0x000ea20008000a00 */
[----:B------:R-:W3:Y:S01]  /*0050*/  S2R R18, SR_TID.Y ;  /* 0x0000000000127919 */ /* 0x000ee20000002200 */
[----:B0-----:R-:W-:-:S09]  /*0060*/  UISETP.GE.AND UP0, UPT, UR4, 0x1, UPT ;  /* 0x000000010400788c */ /* 0x001fd2000bf06270 */
[----:B--2---:R-:W-:Y:S05]  /*0070*/  BRA.U !UP0, `(.L_x_3) ;  /* 0x0000000908787547 */ /* 0x004fea000b800000 */
[----:B------:R-:W-:Y:S01]  /*0080*/  UISETP.GE.U32.AND UP1, UPT, UR4, 0x10, UPT ;  /* 0x000000100400788c */ /* 0x000fe2000bf26070 */
[----:B------:R-:W-:Y:S01]  /*0090*/  IMAD.MOV.U32 R19, RZ, RZ, RZ ;  /* 0x000000ffff137224 */ /* 0x000fe200078e00ff */
[----:B------:R-:W-:Y:S01]  /*00a0*/  ULOP3.LUT UR5, UR4, 0xf, URZ, 0xc0, !UPT ;  /* 0x0000000f04057892 */ /* 0x000fe2000f8ec0ff */
[----:B------:R-:W-:-:S03]  /*00b0*/  CS2R R10, SRZ ;  /* 0x00000000000a7805 */ /* 0x000fc6000001ff00 */
[----:B------:R-:W-:-:S03]  /*00c0*/  UISETP.NE.AND UP0, UPT, UR5, URZ, UPT ;  /* 0x000000ff0500728c */ /* 0x000fc6000bf05270 */
[----:B------:R-:W-:Y:S08]  /*00d0*/  BRA.U !UP1, `(.L_x_4) ;  /* 0x00000005091c7547 */ /* 0x000ff0000b800000 */
[----:B------:R-:W1:Y:S01]  /*00e0*/  LDC.64 R2, c[0x0][0x380] ;  /* 0x0000e000ff027b82 */ /* 0x000e620000000a00 */
[----:B------:R-:W-:Y:S01]  /*00f0*/  ULOP3.LUT UR6, UR4, 0x7ffffff0, URZ, 0xc0, !UPT ;  /* 0x7ffffff004067892 */ /* 0x000fe2000f8ec0ff */
[----:B------:R-:W-:-:S03]  /*0100*/  CS2R R10, SRZ ;  /* 0x00000000000a7805 */ /* 0x000fc6000001ff00 */
[----:B------:R-:W-:Y:S02]  /*0110*/  UIADD3 UR7, UPT, UPT, -UR6, URZ, URZ ;  /* 0x000000ff06077290 */ /* 0x000fe4000fffe1ff */
[----:B------:R-:W-:Y:S01]  /*0120*/  IMAD.U32 R19, RZ, RZ, UR6 ;  /* 0x00000006ff137e24 */ /* 0x000fe2000f8e00ff */
[----:B------:R-:W3:Y:S01]  /*0130*/  LDC.64 R4, c[0x0][0x388] ;  /* 0x0000e200ff047b82 */ /* 0x000ee20000000a00 */
[----:B-1----:R-:W-:-:S03]  /*0140*/  IMAD.WIDE.U32 R2, R0, 0x10, R2 ;  /* 0x0000001000027825 */ /* 0x002fc600078e0002 */
[----:B------:R-:W-:Y:S01]  /*0150*/  IADD3 R12, P0, PT, R2, 0x40, RZ ;  /* 0x00000040020c7810 */ /* 0x000fe20007f1e0ff */
[----:B---3--:R-:W-:-:S04]  /*0160*/  IMAD.WIDE.U32 R4, R18, 0x8, R4 ;  /* 0x0000000812047825 */ /* 0x008fc800078e0004 */
[----:B------:R-:W-:Y:S01]  /*0170*/  IMAD.X R13, RZ, RZ, R3, P0 ;  /* 0x000000ffff0d7224 */ /* 0x000fe200000e0603 */
[----:B------:R-:W-:-:S04]  /*0180*/  IADD3 R6, P1, PT, R4, 0x80, RZ ;  /* 0x0000008004067810 */ /* 0x000fc80007f3e0ff */
[----:B------:R-:W-:-:S09]  /*0190*/  IADD3.X R7, PT, PT, RZ, R5, RZ, P1, !PT ;  /* 0x00000005ff077210 */ /* 0x000fd20000ffe4ff */
.L_x_5:
[----:B------:R-:W-:Y:S01]  /*01a0*/  IMAD.MOV.U32 R2, RZ, RZ, R12 ;  /* 0x000000ffff027224 */ /* 0x000fe200078e000c */
[----:B------:R-:W-:Y:S01]  /*01b0*/  MOV R3, R13 ;  /* 0x0000000d00037202 */ /* 0x000fe20000000f00 */
[----:B------:R-:W-:Y:S01]  /*01c0*/  IMAD.MOV.U32 R8, RZ, RZ, R6 ;  /* 0x000000ffff087224 */ /* 0x000fe200078e0006 */
[----:B------:R-:W-:-:S03]  /*01d0*/  MOV R9, R7 ;  /* 0x0000000700097202 */ /* 0x000fc60000000f00 */
[----:B------:R-:W2:Y:S04]  /*01e0*/  LDG.E.64 R12, desc[UR8][R2.64+-0x40] ;  /* 0xffffc008020c7981 */ /* 0x000ea8000c1e1b00 */
[----:B------:R-:W2:Y:S04]  /*01f0*/  LDG.E.64 R24, desc[UR8][R8.64+-0x80] ;  /* 0xffff800808187981 */ /* 0x000ea8000c1e1b00 */
[----:B------:R-:W3:Y:S04]  /*0200*/  LDG.E.64 R4, desc[UR8][R2.64+-0x38] ;  /* 0xffffc80802047981 */ /* 0x000ee8000c1e1b00 */
[----:B------:R-:W3:Y:S04]  /*0210*/  LDG.E.64 R6, desc[UR8][R8.64+-0x70] ;  /* 0xffff900808067981 */ /* 0x000ee8000c1e1b00 */
[----:B------:R-:W4:Y:S04]  /*0220*/  LDG.E.64 R20, desc[UR8][R2.64+-0x30] ;  /* 0xffffd00802147981 */ /* 0x000f28000c1e1b00 */
[----:B------:R-:W4:Y:S04]  /*0230*/  LDG.E.64 R22, desc[UR8][R8.64+-0x60] ;  /* 0xffffa00808167981 */ /* 0x000f28000c1e1b00 */
[----:B------:R-:W5:Y:S04]  /*0240*/  LDG.E.64 R14, desc[UR8][R2.64+-0x28] ;  /* 0xffffd808020e7981 */ /* 0x000f68000c1e1b00 */
[----:B------:R-:W5:Y:S01]  /*0250*/  LDG.E.64 R16, desc[UR8][R8.64+-0x50] ;  /* 0xffffb00808107981 */ /* 0x000f62000c1e1b00 */
[----:B--2---:R-:W-:-:S03]  /*0260*/  DFMA R24, R12, R24, R10 ;  /* 0x000000180c18722b */ /* 0x004fc6000000000a */
[----:B------:R-:W2:Y:S04]  /*0270*/  LDG.E.64 R10, desc[UR8][R2.64+-0x20] ;  /* 0xffffe008020a7981 */ /* 0x000ea8000c1e1b00 */
[----:B------:R-:W2:Y:S01]  /*0280*/  LDG.E.64 R12, desc[UR8][R8.64+-0x40] ;  /* 0xffffc008080c7981 */ /* 0x000ea2000c1e1b00 */
[----:B---3--:R-:W-:-:S03]  /*0290*/  DFMA R24, R4, R6, R24 ;  /* 0x000000060418722b */ /* 0x008fc60000000018 */
[----:B------:R-:W3:Y:S04]  /*02a0*/  LDG.E.64 R4, desc[UR8][R2.64+-0x18] ;  /* 0xffffe80802047981 */ /* 0x000ee8000c1e1b00 */
[----:B------:R-:W3:Y:S01]  /*02b0*/  LDG.E.64 R6, desc[UR8][R8.64+-0x30] ;  /* 0xffffd00808067981 */ /* 0x000ee2000c1e1b00 */
[----:B----4-:R-:W-:-:S03]  /*02c0*/  DFMA R24, R20, R22, R24 ;  /* 0x000000161418722b */ /* 0x010fc60000000018 */
[----:B------:R-:W4:Y:S04]  /*02d0*/  LDG.E.64 R20, desc[UR8][R2.64+-0x10] ;  /* 0xfffff00802147981 */ /* 0x000f28000c1e1b00 */
[----:B------:R-:W4:Y:S01]  /*02e0*/  LDG.E.64 R22, desc[UR8][R8.64+-0x20] ;  /* 0xffffe00808167981 */ /* 0x000f22000c1e1b00 */
[----:B-----5:R-:W-:-:S03]  /*02f0*/  DFMA R24, R14, R16, R24 ;  /* 0x000000100e18722b */ /* 0x020fc60000000018 */
        /* <DEDUP_REMOVED lines=26> */
[----:B------:R-:W-:-:S04]  /*04a0*/  UIADD3 UR7, UPT, UPT, UR7, 0x10, URZ ;  /* 0x0000001007077890 */ /* 0x000fc8000fffe0ff */
[----:B------:R-:W-:Y:S01]  /*04b0*/  UISETP.NE.AND UP1, UPT, UR7, URZ, UPT ;  /* 0x000000ff0700728c */ /* 0x000fe2000bf25270 */
[----:B--2---:R-:W-:Y:S01]  /*04c0*/  DFMA R10, R10, R12, R24 ;  /* 0x0000000c0a0a722b */ /* 0x004fe20000000018 */
[----:B------:R-:W-:-:S05]  /*04d0*/  IADD3 R12, P0, PT, R2, 0x80, RZ ;  /* 0x00000080020c7810 */ /* 0x000fca0007f1e0ff */
[----:B------:R-:W-:Y:S02]  /*04e0*/  IMAD.X R13, RZ, RZ, R3, P0 ;  /* 0x000000ffff0d7224 */ /* 0x000fe400000e0603 */
[----:B---3--:R-:W-:Y:S01]  /*04f0*/  DFMA R4, R4, R6, R10 ;  /* 0x000000060404722b */ /* 0x008fe2000000000a */
[----:B------:R-:W-:-:S04]  /*0500*/  IADD3 R6, P1, PT, R8, 0x100, RZ ;  /* 0x0000010008067810 */ /* 0x000fc80007f3e0ff */
[----:B------:R-:W-:-:S03]  /*0510*/  IADD3.X R7, PT, PT, RZ, R9, RZ, P1, !PT ;  /* 0x00000009ff077210 */ /* 0x000fc60000ffe4ff */
[----:B----4-:R-:W-:-:S08]  /*0520*/  DFMA R4, R20, R22, R4 ;  /* 0x000000161404722b */ /* 0x010fd00000000004 */
[----:B-----5:R-:W-:Y:S01]  /*0530*/  DFMA R10, R16, R14, R4 ;  /* 0x0000000e100a722b */ /* 0x020fe20000000004 */
[----:B------:R-:W-:Y:S10]  /*0540*/  BRA.U UP1, `(.L_x_5) ;  /* 0xfffffffd01147547 */ /* 0x000ff4000b83ffff */
.L_x_4:
[----:B------:R-:W-:Y:S05]  /*0550*/  BRA.U !UP0, `(.L_x_3) ;  /* 0x0000000508407547 */ /* 0x000fea000b800000 */
[----:B------:R-:W0:Y:S01]  /*0560*/  LDCU.128 UR12, c[0x0][0x380] ;  /* 0x00007000ff0c77ac */ /* 0x000e220008000c00 */
[----:B-1----:R-:W-:Y:S01]  /*0570*/  IMAD.WIDE.U32 R4, R0, 0x10, RZ ;  /* 0x0000001000047825 */ /* 0x002fe200078e00ff */
[----:B------:R-:W-:-:S03]  /*0580*/  UISETP.GE.U32.AND UP0, UPT, UR5, 0x8, UPT ;  /* 0x000000080500788c */ /* 0x000fc6000bf06070 */
[----:B---3--:R-:W-:Y:S01]  /*0590*/  IMAD.WIDE.U32 R2, R18, 0x8, RZ ;  /* 0x0000000812027825 */ /* 0x008fe200078e00ff */
[----:B------:R-:W-:-:S04]  /*05a0*/  ULOP3.LUT UR6, UR4, 0x7, URZ, 0xc0, !UPT ;  /* 0x0000000704067892 */ /* 0x000fc8000f8ec0ff */
[----:B------:R-:W-:Y:S01]  /*05b0*/  UISETP.NE.AND UP1, UPT, UR6, URZ, UPT ;  /* 0x000000ff0600728c */ /* 0x000fe2000bf25270 */
[----:B0-----:R-:W-:Y:S02]  /*05c0*/  IADD3 R8, P0, PT, R4, UR12, RZ ;  /* 0x0000000c04087c10 */ /* 0x001fe4000ff1e0ff */
[----:B------:R-:W-:Y:S02]  /*05d0*/  IADD3 R6, P1, PT, R2, UR14, RZ ;  /* 0x0000000e02067c10 */ /* 0x000fe4000ff3e0ff */
[----:B------:R-:W-:Y:S02]  /*05e0*/  IADD3.X R9, PT, PT, R5, UR13, RZ, P0, !PT ;  /* 0x0000000d05097c10 */ /* 0x000fe400087fe4ff */
[----:B------:R-:W-:Y:S01]  /*05f0*/  IADD3.X R7, PT, PT, R3, UR15, RZ, P1, !PT ;  /* 0x0000000f03077c10 */ /* 0x000fe20008ffe4ff */
[----:B------:R-:W-:Y:S08]  /*0600*/  BRA.U !UP0, `(.L_x_6) ;  /* 0x00000001086c7547 */ /* 0x000ff0000b800000 */
[----:B------:R-:W-:-:S04]  /*0610*/  IMAD.WIDE.U32 R14, R19, 0x8, R8 ;  /* 0x00000008130e7825 */ /* 0x000fc800078e0008 */
[----:B------:R-:W-:Y:S01]  /*0620*/  IMAD.WIDE.U32 R12, R19, 0x10, R6 ;  /* 0x00000010130c7825 */ /* 0x000fe200078e0006 */
[----:B------:R-:W2:Y:S04]  /*0630*/  LDG.E.64 R16, desc[UR8][R14.64] ;  /* 0x000000080e107981 */ /* 0x000ea8000c1e1b00 */
[----:B------:R-:W2:Y:S04]  /*0640*/  LDG.E.64 R24, desc[UR8][R12.64] ;  /* 0x000000080c187981 */ /* 0x000ea8000c1e1b00 */
[----:B------:R-:W3:Y:S04]  /*0650*/  LDG.E.64 R20, desc[UR8][R14.64+0x8] ;  /* 0x000008080e147981 */ /* 0x000ee8000c1e1b00 */
[----:B------:R-:W3:Y:S04]  /*0660*/  LDG.E.64 R22, desc[UR8][R12.64+0x10] ;  /* 0x000010080c167981 */ /* 0x000ee8000c1e1b00 */
[----:B------:R-:W4:Y:S04]  /*0670*/  LDG.E.64 R26, desc[UR8][R14.64+0x38] ;  /* 0x000038080e1a7981 */ /* 0x000f28000c1e1b00 */
[----:B------:R-:W4:Y:S01]  /*0680*/  LDG.E.64 R28, desc[UR8][R12.64+0x70] ;  /* 0x000070080c1c7981 */ /* 0x000f22000c1e1b00 */
[----:B--2---:R-:W-:-:S03]  /*0690*/  DFMA R24, R16, R24, R10 ;  /* 0x000000181018722b */ /* 0x004fc6000000000a */
[----:B------:R-:W2:Y:S04]  /*06a0*/  LDG.E.64 R10, desc[UR8][R14.64+0x10] ;  /* 0x000010080e0a7981 */ /* 0x000ea8000c1e1b00 */
[----:B------:R-:W2:Y:S01]  /*06b0*/  LDG.E.64 R16, desc[UR8][R12.64+0x20] ;  /* 0x000020080c107981 */ /* 0x000ea2000c1e1b00 */
[----:B---3--:R-:W-:-:S03]  /*06c0*/  DFMA R24, R20, R22, R24 ;  /* 0x000000161418722b */ /* 0x008fc60000000018 */
[----:B------:R-:W3:Y:S04]  /*06d0*/  LDG.E.64 R20, desc[UR8][R14.64+0x18] ;  /* 0x000018080e147981 */ /* 0x000ee8000c1e1b00 */
[----:B------:R-:W3:Y:S01]  /*06e0*/  LDG.E.64 R22, desc[UR8][R12.64+0x30] ;  /* 0x000030080c167981 */ /* 0x000ee2000c1e1b00 */
        /* <DEDUP_REMOVED lines=9> */
[----:B---3--:R-:W-:Y:S01]  /*0780*/  DFMA R10, R20, R22, R10 ;  /* 0x00000016140a722b */ /* 0x008fe2000000000a */
[----:B------:R-:W-:-:S07]  /*0790*/  VIADD R19, R19, 0x8 ;  /* 0x0000000813137836 */ /* 0x000fce0000000000 */
[----:B--2---:R-:W-:-:S08]  /*07a0*/  DFMA R10, R16, R24, R10 ;  /* 0x00000018100a722b */ /* 0x004fd0000000000a */
[----:B----4-:R-:W-:-:S11]  /*07b0*/  DFMA R10, R26, R28, R10 ;  /* 0x0000001c1a0a722b */ /* 0x010fd6000000000a */
.L_x_6:
[----:B------:R-:W-:Y:S05]  /*07c0*/  BRA.U !UP1, `(.L_x_3) ;  /* 0x0000000109a47547 */ /* 0x000fea000b800000 */
[----:B------:R-:W-:Y:S02]  /*07d0*/  UISETP.GE.U32.AND UP0, UPT, UR6, 0x4, UPT ;  /* 0x000000040600788c */ /* 0x000fe4000bf06070 */
[----:B------:R-:W-:-:S04]  /*07e0*/  ULOP3.LUT UR4, UR4, 0x3, URZ, 0xc0, !UPT ;  /* 0x0000000304047892 */ /* 0x000fc8000f8ec0ff */
[----:B------:R-:W-:-:S03]  /*07f0*/  UISETP.NE.AND UP1, UPT, UR4, URZ, UPT ;  /* 0x000000ff0400728c */ /* 0x000fc6000bf25270 */
[----:B------:R-:W-:Y:S08]  /*0800*/  BRA.U !UP0, `(.L_x_7) ;  /* 0x00000001083c7547 */ /* 0x000ff0000b800000 */
[----:B------:R-:W-:-:S04]  /*0810*/  IMAD.WIDE.U32 R8, R19, 0x8, R8 ;  /* 0x0000000813087825 */ /* 0x000fc800078e0008 */
[C---:B------:R-:W-:Y:S01]  /*0820*/  IMAD.WIDE.U32 R24, R19.reuse, 0x10, R6 ;  /* 0x0000001013187825 */ /* 0x040fe200078e0006 */
        /* <DEDUP_REMOVED lines=8> */
[----:B------:R-:W-:Y:S01]  /*08b0*/  IADD3 R19, PT, PT, R19, 0x4, RZ ;  /* 0x0000000413137810 */ /* 0x000fe20007ffe0ff */
[----:B--2---:R-:W-:-:S08]  /*08c0*/  DFMA R20, R20, R22, R10 ;  /* 0x000000161414722b */ /* 0x004fd0000000000a */
[----:B---3--:R-:W-:-:S08]  /*08d0*/  DFMA R14, R14, R16, R20 ;  /* 0x000000100e0e722b */ /* 0x008fd00000000014 */
[----:B----4-:R-:W-:-:S08]  /*08e0*/  DFMA R6, R6, R12, R14 ;  /* 0x0000000c0606722b */ /* 0x010fd0000000000e */
[----:B-----5:R-:W-:-:S11]  /*08f0*/  DFMA R10, R26, R28, R6 ;  /* 0x0000001c1a0a722b */ /* 0x020fd60000000006 */
.L_x_7:
[----:B------:R-:W-:Y:S05]  /*0900*/  BRA.U !UP1, `(.L_x_3) ;  /* 0x0000000109547547 */ /* 0x000fea000b800000 */
[----:B------:R-:W-:Y:S01]  /*0910*/  IMAD.WIDE.U32 R2, R19, 0x10, R2 ;  /* 0x0000001013027825 */ /* 0x000fe200078e0002 */
[----:B------:R-:W-:-:S03]  /*0920*/  UIADD3 UR4, UPT, UPT, -UR4, URZ, URZ ;  /* 0x000000ff04047290 */ /* 0x000fc6000fffe1ff */
[----:B------:R-:W-:Y:S01]  /*0930*/  IMAD.WIDE.U32 R4, R19, 0x8, R4 ;  /* 0x0000000813047825 */ /* 0x000fe200078e0004 */
[----:B------:R-:W-:Y:S02]  /*0940*/  IADD3 R8, P0, PT, R2, UR14, RZ ;  /* 0x0000000e02087c10 */ /* 0x000fe4000ff1e0ff */
[----:B------:R-:W-:Y:S02]  /*0950*/  IADD3 R6, P1, PT, R4, UR12, RZ ;  /* 0x0000000c04067c10 */ /* 0x000fe4000ff3e0ff */
[----:B------:R-:W-:Y:S02]  /*0960*/  IADD3.X R9, PT, PT, R3, UR15, RZ, P0, !PT ;  /* 0x0000000f03097c10 */ /* 0x000fe400087fe4ff */
[----:B------:R-:W-:-:S09]  /*0970*/  IADD3.X R7, PT, PT, R5, UR13, RZ, P1, !PT ;  /* 0x0000000d05077c10 */ /* 0x000fd20008ffe4ff */
.L_x_8:
[----:B------:R-:W-:Y:S01]  /*0980*/  IMAD.MOV.U32 R2, RZ, RZ, R6 ;  /* 0x000000ffff027224 */ /* 0x000fe200078e0006 */
[----:B------:R-:W-:Y:S01]  /*0990*/  MOV R3, R7 ;  /* 0x0000000700037202 */ /* 0x000fe20000000f00 */
[----:B------:R-:W-:Y:S01]  /*09a0*/  IMAD.MOV.U32 R4, RZ, RZ, R8 ;  /* 0x000000ffff047224 */ /* 0x000fe200078e0008 */
[----:B------:R-:W-:-:S04]  /*09b0*/  MOV R5, R9 ;  /* 0x0000000900057202 */ /* 0x000fc80000000f00 */
[----:B------:R-:W2:Y:S04]  /*09c0*/  LDG.E.64 R2, desc[UR8][R2.64] ;  /* 0x0000000802027981 */ /* 0x000ea8000c1e1b00 */
[----:B------:R-:W2:Y:S01]  /*09d0*/  LDG.E.64 R4, desc[UR8][R4.64] ;  /* 0x0000000804047981 */ /* 0x000ea2000c1e1b00 */
[----:B------:R-:W-:Y:S01]  /*09e0*/  UIADD3 UR4, UPT, UPT, UR4, 0x1, URZ ;  /* 0x0000000104047890 */ /* 0x000fe2000fffe0ff */
[----:B------:R-:W-:Y:S02]  /*09f0*/  IADD3 R8, P0, PT, R8, 0x10, RZ ;  /* 0x0000001008087810 */ /* 0x000fe40007f1e0ff */
[----:B------:R-:W-:Y:S01]  /*0a00*/  IADD3 R6, P1, PT, R6, 0x8, RZ ;  /* 0x0000000806067810 */ /* 0x000fe20007f3e0ff */
[----:B------:R-:W-:Y:S02]  /*0a10*/  UISETP.NE.AND UP0, UPT, UR4, URZ, UPT ;  /* 0x000000ff0400728c */ /* 0x000fe4000bf05270 */
[----:B------:R-:W-:Y:S01]  /*0a20*/  IMAD.X R9, RZ, RZ, R9, P0 ;  /* 0x000000ffff097224 */ /* 0x000fe200000e0609 */
[----:B------:R-:W-:Y:S01]  /*0a30*/  IADD3.X R7, PT, PT, RZ, R7, RZ, P1, !PT ;  /* 0x00000007ff077210 */ /* 0x000fe20000ffe4ff */
[----:B--2---:R-:W-:-:S05]  /*0a40*/  DFMA R10, R2, R4, R10 ;  /* 0x00000004020a722b */ /* 0x004fca000000000a */
[----:B------:R-:W-:Y:S06]  /*0a50*/  BRA.U UP0, `(.L_x_8) ;  /* 0xfffffffd00c87547 */ /* 0x000fec000b83ffff */
.L_x_3:
[----:B------:R-:W1:Y:S02]  /*0a60*/  LDC.64 R2, c[0x0][0x390] ;  /* 0x0000e400ff027b82 */ /* 0x000e640000000a00 */
[----:B-1----:R-:W-:-:S04]  /*0a70*/  IMAD.WIDE.U32 R2, R0, 0x10, R2 ;  /* 0x0000001000027825 */ /* 0x002fc800078e0002 */
[----:B---3--:R-:W-:-:S05]  /*0a80*/  IMAD.WIDE.U32 R2, R18, 0x8, R2 ;  /* 0x0000000812027825 */ /* 0x008fca00078e0002 */
[----:B------:R-:W-:Y:S01]  /*0a90*/  STG.E.64 desc[UR8][R2.64], R10 ;  /* 0x0000000a02007986 */ /* 0x000fe2000c101b08 */
[----:B------:R-:W-:Y:S05]  /*0aa0*/  EXIT ;  /* 0x000000000000794d */ /* 0x000fea0003800000 */
.L_x_9:
        /* <DEDUP_REMOVED lines=13> */
.L_x_14:


//--------------------- .text._Z6MatAddPA2_iS0_S0_ --------------------------
	.section	.text._Z6MatAddPA2_iS0_S0_,"ax",@progbits
	.align	128
        .global         _Z6MatAddPA2_iS0_S0_
        .type           _Z6MatAddPA2_iS0_S0_,@function
        .size           _Z6MatAddPA2_iS0_S0_,(.L_x_15 - _Z6MatAddPA2_iS0_S0_)
        .other          _Z6MatAddPA2_iS0_S0_,@"STO_CUDA_ENTRY STV_DEFAULT"
_Z6MatAddPA2_iS0_S0_:
.text._Z6MatAddPA2_iS0_S0_:
        /* <DEDUP_REMOVED lines=8> */
[----:B---3--:R-:W-:-:S04]  /*0080*/  IMAD.WIDE.U32 R4, R9, 0x8, R4 ;  /* 0x0000000809047825 */ /* 0x008fc800078e0004 */
[----:B--2---:R-:W-:-:S04]  /*0090*/  IMAD.WIDE.U32 R2, R11, 0x4, R2 ;  /* 0x000000040b027825 */ /* 0x004fc800078e0002 */
[----:B------:R-:W-:Y:S02]  /*00a0*/  IMAD.WIDE.U32 R4, R11, 0x4, R4 ;  /* 0x000000040b047825 */ /* 0x000fe400078e0004 */
[----:B-1----:R-:W2:Y:S04]  /*00b0*/  LDG.E R2, desc[UR4][R2.64] ;  /* 0x0000000402027981 */ /* 0x002ea8000c1e1900 */
[----:B------:R-:W2:Y:S01]  /*00c0*/  LDG.E R5, desc[UR4][R4.64] ;  /* 0x0000000404057981 */ /* 0x000ea2000c1e1900 */
[----:B----4-:R-:W-:-:S04]  /*00d0*/  IMAD.WIDE.U32 R6, R9, 0x8, R6 ;  /* 0x0000000809067825 */ /* 0x010fc800078e0006 */
[----:B------:R-:W-:Y:S01]  /*00e0*/  IMAD.WIDE.U32 R6, R11, 0x4, R6 ;  /* 0x000000040b067825 */ /* 0x000fe200078e0006 */
[----:B--2---:R-:W-:-:S05]  /*00f0*/  IADD3 R9, PT, PT, R2, R5, RZ ;  /* 0x0000000502097210 */ /* 0x004fca0007ffe0ff */
[----:B------:R-:W-:Y:S01]  /*0100*/  STG.E desc[UR4][R6.64], R9 ;  /* 0x0000000906007986 */ /* 0x000fe2000c101904 */
[----:B------:R-:W-:Y:S05]  /*0110*/  EXIT ;  /* 0x000000000000794d */ /* 0x000fea0003800000 */
.L_x_10:
        /* <DEDUP_REMOVED lines=14> */
.L_x_15:


//--------------------- .nv.shared.reserved.0     --------------------------
	.section	.nv.shared.reserved.0,"aw",@nobits
	.weak		__nv_reservedSMEM_offset_0_alias
	.size		__nv_reservedSMEM_offset_0_alias, 0, 64
	.other		__nv_reservedSMEM_offset_0_alias,@"STO_CUDA_RESERVED_SHARED STV_DEFAULT"
__nv_reservedSMEM_offset_0_alias:
	.zero		0
	.zero		64


//--------------------- .nv.constant0._Z8coFactorPA2_dS0_ --------------------------
	.section	.nv.constant0._Z8coFactorPA2_dS0_,"a",@progbits
	.sectionflags	@""
	.align	4
.nv.constant0._Z8coFactorPA2_dS0_:
	.zero		912


//--------------------- .nv.constant0._Z11multByValuedPA2_dS0_ --------------------------
	.section	.nv.constant0._Z11multByValuedPA2_dS0_,"a",@progbits
	.sectionflags	@""
	.align	4
.nv.constant0._Z11multByValuedPA2_dS0_:
	.zero		920


//--------------------- .nv.constant0._Z8MatTransPA2_dS0_ii --------------------------
	.section	.nv.constant0._Z8MatTransPA2_dS0_ii,"a",@progbits
	.sectionflags	@""
	.align	4
.nv.constant0._Z8MatTransPA2_dS0_ii:
	.zero		920


//--------------------- .nv.constant0._Z7MatMultPA2_dS0_S0_i --------------------------
	.section	.nv.constant0._Z7MatMultPA2_dS0_S0_i,"a",@progbits
	.sectionflags	@""
	.align	4
.nv.constant0._Z7MatMultPA2_dS0_S0_i:
	.zero		924


//--------------------- .nv.constant0._Z6MatAddPA2_iS0_S0_ --------------------------
	.section	.nv.constant0._Z6MatAddPA2_iS0_S0_,"a",@progbits
	.sectionflags	@""
	.align	4
.nv.constant0._Z6MatAddPA2_iS0_S0_:
	.zero		920


//--------------------- SYMBOLS --------------------------

	.type		.nv.reservedSmem.offset0,@object
	.size		.nv.reservedSmem.offset0,0x4
